//
// Generated by NVIDIA NVVM Compiler
//
// Compiler Build ID: CL-36424714
// Cuda compilation tools, release 13.0, V13.0.88
// Based on NVVM 20.0.0
//

.version 9.0
.target sm_100
.address_size 64

	// .globl	_Z14shared_softmaxPKfPfii
// _ZZ14shared_softmaxPKfPfiiE4smem has been demoted

.visible .entry _Z14shared_softmaxPKfPfii(
	.param .u64 .ptr .align 1 _Z14shared_softmaxPKfPfii_param_0,
	.param .u64 .ptr .align 1 _Z14shared_softmaxPKfPfii_param_1,
	.param .u32 _Z14shared_softmaxPKfPfii_param_2,
	.param .u32 _Z14shared_softmaxPKfPfii_param_3
)
{
	.reg .pred 	%p<14>;
	.reg .b32 	%r<34>;
	.reg .b32 	%f<52>;
	.reg .b64 	%rd<18>;
	// demoted variable
	.shared .align 4 .b8 _ZZ14shared_softmaxPKfPfiiE4smem[4096];
	ld.param.u64 	%rd4, [_Z14shared_softmaxPKfPfii_param_0];
	ld.param.u64 	%rd5, [_Z14shared_softmaxPKfPfii_param_1];
	ld.param.u32 	%r17, [_Z14shared_softmaxPKfPfii_param_2];
	ld.param.u32 	%r16, [_Z14shared_softmaxPKfPfii_param_3];
	mov.u32 	%r1, %ctaid.x;
	mov.u32 	%r33, %tid.x;
	setp.ge.s32 	%p1, %r1, %r17;
	@%p1 bra 	$L__BB0_20;
	cvta.to.global.u64 	%rd6, %rd4;
	mul.lo.s32 	%r18, %r16, %r1;
	cvt.s64.s32 	%rd1, %r18;
	mul.wide.s32 	%rd7, %r18, 4;
	add.s64 	%rd2, %rd6, %rd7;
	setp.ge.s32 	%p2, %r33, %r16;
	mov.f32 	%f49, 0fFF800000;
	@%p2 bra 	$L__BB0_4;
	mov.f32 	%f49, 0fFF800000;
	mov.u32 	%r3, %ntid.x;
	mov.u32 	%r29, %r33;
$L__BB0_3:
	mul.wide.s32 	%rd8, %r29, 4;
	add.s64 	%rd9, %rd2, %rd8;
	ld.global.f32 	%f11, [%rd9];
	max.f32 	%f49, %f49, %f11;
	add.s32 	%r29, %r29, %r3;
	setp.lt.s32 	%p3, %r29, %r16;
	@%p3 bra 	$L__BB0_3;
$L__BB0_4:
	shl.b32 	%r19, %r33, 2;
	mov.u32 	%r20, _ZZ14shared_softmaxPKfPfiiE4smem;
	add.s32 	%r6, %r20, %r19;
	st.shared.f32 	[%r6], %f49;
	bar.sync 	0;
	mov.u32 	%r7, %ntid.x;
	setp.lt.u32 	%p4, %r7, 2;
	@%p4 bra 	$L__BB0_9;
	mov.u32 	%r30, %r7;
$L__BB0_6:
	shr.u32 	%r9, %r30, 1;
	setp.ge.u32 	%p5, %r33, %r9;
	@%p5 bra 	$L__BB0_8;
	ld.shared.f32 	%f12, [%r6];
	shl.b32 	%r21, %r9, 2;
	add.s32 	%r22, %r6, %r21;
	ld.shared.f32 	%f13, [%r22];
	max.f32 	%f14, %f12, %f13;
	st.shared.f32 	[%r6], %f14;
$L__BB0_8:
	bar.sync 	0;
	setp.gt.u32 	%p6, %r30, 3;
	mov.u32 	%r30, %r9;
	@%p6 bra 	$L__BB0_6;
$L__BB0_9:
	setp.ge.s32 	%p7, %r33, %r16;
	ld.shared.f32 	%f4, [_ZZ14shared_softmaxPKfPfiiE4smem];
	bar.sync 	0;
	mov.f32 	%f51, 0f00000000;
	@%p7 bra 	$L__BB0_12;
	mov.f32 	%f51, 0f00000000;
	mov.u32 	%r31, %r33;
$L__BB0_11:
	mul.wide.s32 	%rd10, %r31, 4;
	add.s64 	%rd11, %rd2, %rd10;
	ld.global.f32 	%f17, [%rd11];
	sub.f32 	%f18, %f17, %f4;
	fma.rn.f32 	%f19, %f18, 0f3BBB989D, 0f3F000000;
	cvt.sat.f32.f32 	%f20, %f19;
	mov.f32 	%f21, 0f4B400001;
	mov.f32 	%f22, 0f437C0000;
	fma.rm.f32 	%f23, %f20, %f22, %f21;
	add.f32 	%f24, %f23, 0fCB40007F;
	neg.f32 	%f25, %f24;
	fma.rn.f32 	%f26, %f18, 0f3FB8AA3B, %f25;
	fma.rn.f32 	%f27, %f18, 0f32A57060, %f26;
	mov.b32 	%r23, %f23;
	shl.b32 	%r24, %r23, 23;
	mov.b32 	%f28, %r24;
	ex2.approx.ftz.f32 	%f29, %f27;
	fma.rn.f32 	%f51, %f29, %f28, %f51;
	add.s32 	%r31, %r31, %r7;
	setp.lt.s32 	%p8, %r31, %r16;
	@%p8 bra 	$L__BB0_11;
$L__BB0_12:
	setp.lt.u32 	%p9, %r7, 2;
	st.shared.f32 	[%r6], %f51;
	bar.sync 	0;
	@%p9 bra 	$L__BB0_17;
	mov.u32 	%r32, %r7;
$L__BB0_14:
	shr.u32 	%r13, %r32, 1;
	setp.ge.u32 	%p10, %r33, %r13;
	@%p10 bra 	$L__BB0_16;
	shl.b32 	%r25, %r13, 2;
	add.s32 	%r26, %r6, %r25;
	ld.shared.f32 	%f30, [%r26];
	ld.shared.f32 	%f31, [%r6];
	add.f32 	%f32, %f30, %f31;
	st.shared.f32 	[%r6], %f32;
$L__BB0_16:
	bar.sync 	0;
	setp.gt.u32 	%p11, %r32, 3;
	mov.u32 	%r32, %r13;
	@%p11 bra 	$L__BB0_14;
$L__BB0_17:
	setp.ge.s32 	%p12, %r33, %r16;
	ld.shared.f32 	%f8, [_ZZ14shared_softmaxPKfPfiiE4smem];
	bar.sync 	0;
	@%p12 bra 	$L__BB0_20;
	cvta.to.global.u64 	%rd3, %rd5;
$L__BB0_19:
	cvt.s64.s32 	%rd12, %r33;
	mul.wide.s32 	%rd13, %r33, 4;
	add.s64 	%rd14, %rd2, %rd13;
	ld.global.f32 	%f33, [%rd14];
	sub.f32 	%f34, %f33, %f4;
	fma.rn.f32 	%f35, %f34, 0f3BBB989D, 0f3F000000;
	cvt.sat.f32.f32 	%f36, %f35;
	mov.f32 	%f37, 0f4B400001;
	mov.f32 	%f38, 0f437C0000;
	fma.rm.f32 	%f39, %f36, %f38, %f37;
	add.f32 	%f40, %f39, 0fCB40007F;
	neg.f32 	%f41, %f40;
	fma.rn.f32 	%f42, %f34, 0f3FB8AA3B, %f41;
	fma.rn.f32 	%f43, %f34, 0f32A57060, %f42;
	mov.b32 	%r27, %f39;
	shl.b32 	%r28, %r27, 23;
	mov.b32 	%f44, %r28;
	ex2.approx.ftz.f32 	%f45, %f43;
	mul.f32 	%f46, %f45, %f44;
	div.rn.f32 	%f47, %f46, %f8;
	add.s64 	%rd15, %rd12, %rd1;
	shl.b64 	%rd16, %rd15, 2;
	add.s64 	%rd17, %rd3, %rd16;
	st.global.f32 	[%rd17], %f47;
	add.s32 	%r33, %r33, %r7;
	setp.lt.s32 	%p13, %r33, %r16;
	@%p13 bra 	$L__BB0_19;
$L__BB0_20:
	ret;

}


// ===== COMPILED SASS (sm_100) =====

	.target	sm_100

	.elftype	@"ET_EXEC"


//--------------------- .note.nv.tkinfo           --------------------------
	.section	.note.nv.tkinfo,"",@"SHT_NOTE"
	.sectionflags	@"SHF_NOTE_NV_TKINFO"
	.tkinfo
        /*0018*/ 	.word	0x00000002
        /*0030*/ 	.string	""
        /*0030*/ 	.string	"ptxas"
        /*0030*/ 	.string	"Cuda compilation tools, release 13.0, V13.0.88"
        /*0030*/ 	.string	"Build cuda_13.0.r13.0/compiler.36424714_0"
        /*0030*/ 	.string	"-arch sm_100 -m 64 "



//--------------------- .note.nv.cuinfo           --------------------------
	.section	.note.nv.cuinfo,"",@"SHT_NOTE"
	.sectionflags	@"SHF_NOTE_NV_CUINFO"
        /*0018*/ 	.short	0x0002
        /*001a*/ 	.short	0x0064
        /*001c*/ 	.short	0x0082
	.zero		2


//--------------------- .nv.info                  --------------------------
	.section	.nv.info,"",@"SHT_CUDA_INFO"
	.align	4


	//----- nvinfo : EIATTR_REGCOUNT
	.align		4
        /*0000*/ 	.byte	0x04, 0x2f
        /*0002*/ 	.short	(.L_1 - .L_0)
	.align		4
.L_0:
        /*0004*/ 	.word	index@(_Z14shared_softmaxPKfPfii)
        /*0008*/ 	.word	0x00000016


	//----- nvinfo : EIATTR_FRAME_SIZE
	.align		4
.L_1:
        /*000c*/ 	.byte	0x04, 0x11
        /*000e*/ 	.short	(.L_3 - .L_2)
	.align		4
.L_2:
        /*0010*/ 	.word	index@($__internal_0_$__cuda_sm3x_div_rn_noftz_f32_slowpath)
        /*0014*/ 	.word	0x00000000


	//----- nvinfo : EIATTR_FRAME_SIZE
	.align		4
.L_3:
        /*0018*/ 	.byte	0x04, 0x11
        /*001a*/ 	.short	(.L_5 - .L_4)
	.align		4
.L_4:
        /*001c*/ 	.word	index@(_Z14shared_softmaxPKfPfii)
        /*0020*/ 	.word	0x00000000


	//----- nvinfo : EIATTR_MIN_STACK_SIZE
	.align		4
.L_5:
        /*0024*/ 	.byte	0x04, 0x12
        /*0026*/ 	.short	(.L_7 - .L_6)
	.align		4
.L_6:
        /*0028*/ 	.word	index@(_Z14shared_softmaxPKfPfii)
        /*002c*/ 	.word	0x00000000
.L_7:


//--------------------- .nv.compat                --------------------------
	.section	.nv.compat,"",@"SHT_CUDA_COMPAT_INFO"
	.align	4
        /*0000*/ 	.byte	0x02, 0x09, 0x00, 0x00, 0x02, 0x02, 0x01, 0x00, 0x02, 0x05, 0x05, 0x00, 0x03, 0x07, 0x01, 0x01
        /*0010*/ 	.byte	0x02, 0x03, 0x00, 0x00, 0x02, 0x06, 0x01, 0x00, 0x04, 0x0b, 0x08, 0x00, 0x01, 0x00, 0x00, 0x00
        /*0020*/ 	.byte	0x00, 0x00, 0x00, 0x00


//--------------------- .nv.info._Z14shared_softmaxPKfPfii --------------------------
	.section	.nv.info._Z14shared_softmaxPKfPfii,"",@"SHT_CUDA_INFO"
	.sectionflags	@""
	.align	4


	//----- nvinfo : EIATTR_CUDA_API_VERSION
	.align		4
        /*0000*/ 	.byte	0x04, 0x37
        /*0002*/ 	.short	(.L_9 - .L_8)
.L_8:
        /*0004*/ 	.word	0x00000082


	//----- nvinfo : EIATTR_KPARAM_INFO
	.align		4
.L_9:
        /*0008*/ 	.byte	0x04, 0x17
        /*000a*/ 	.short	(.L_11 - .L_10)
.L_10:
        /*000c*/ 	.word	0x00000000
        /*0010*/ 	.short	0x0003
        /*0012*/ 	.short	0x0014
        /*0014*/ 	.byte	0x00, 0xf0, 0x11, 0x00


	//----- nvinfo : EIATTR_KPARAM_INFO
	.align		4
.L_11:
        /*0018*/ 	.byte	0x04, 0x17
        /*001a*/ 	.short	(.L_13 - .L_12)
.L_12:
        /*001c*/ 	.word	0x00000000
        /*0020*/ 	.short	0x0002
        /*0022*/ 	.short	0x0010
        /*0024*/ 	.byte	0x00, 0xf0, 0x11, 0x00


	//----- nvinfo : EIATTR_KPARAM_INFO
	.align		4
.L_13:
        /*0028*/ 	.byte	0x04, 0x17
        /*002a*/ 	.short	(.L_15 - .L_14)
.L_14:
        /*002c*/ 	.word	0x00000000
        /*0030*/ 	.short	0x0001
        /*0032*/ 	.short	0x0008
        /*0034*/ 	.byte	0x00, 0xf5, 0x21, 0x00


	//----- nvinfo : EIATTR_KPARAM_INFO
	.align		4
.L_15:
        /*0038*/ 	.byte	0x04, 0x17
        /*003a*/ 	.short	(.L_17 - .L_16)
.L_16:
        /*003c*/ 	.word	0x00000000
        /*0040*/ 	.short	0x0000
        /*0042*/ 	.short	0x0000
        /*0044*/ 	.byte	0x00, 0xf5, 0x21, 0x00


	//----- nvinfo : EIATTR_SPARSE_MMA_MASK
	.align		4
.L_17:
        /*0048*/ 	.byte	0x03, 0x50
        /*004a*/ 	.short	0x0000


	//----- nvinfo : EIATTR_MAXREG_COUNT
	.align		4
        /*004c*/ 	.byte	0x03, 0x1b
        /*004e*/ 	.short	0x00ff


	//----- nvinfo : EIATTR_NUM_BARRIERS
	.align		4
        /*0050*/ 	.byte	0x02, 0x4c
        /*0052*/ 	.byte	0x01
	.zero		1


	//----- nvinfo : EIATTR_MERCURY_ISA_VERSION
	.align		4
        /*0054*/ 	.byte	0x03, 0x5f
        /*0056*/ 	.short	0x0101


	//----- nvinfo : EIATTR_VRC_CTA_INIT_COUNT
	.align		4
        /*0058*/ 	.byte	0x02, 0x4a
	.zero		1
	.zero		1


	//----- nvinfo : EIATTR_EXIT_INSTR_OFFSETS
	.align		4
        /*005c*/ 	.byte	0x04, 0x1c
        /*005e*/ 	.short	(.L_19 - .L_18)


	//   ....[0]....
.L_18:
        /*0060*/ 	.word	0x00000040


	//   ....[1]....
        /*0064*/ 	.word	0x00000640


	//   ....[2]....
        /*0068*/ 	.word	0x00000880


	//----- nvinfo : EIATTR_CRS_STACK_SIZE
	.align		4
.L_19:
        /*006c*/ 	.byte	0x04, 0x1e
        /*006e*/ 	.short	(.L_21 - .L_20)
.L_20:
        /*0070*/ 	.word	0x00000000


	//----- nvinfo : EIATTR_CBANK_PARAM_SIZE
	.align		4
.L_21:
        /*0074*/ 	.byte	0x03, 0x19
        /*0076*/ 	.short	0x0018


	//----- nvinfo : EIATTR_PARAM_CBANK
	.align		4
        /*0078*/ 	.byte	0x04, 0x0a
        /*007a*/ 	.short	(.L_23 - .L_22)
	.align		4
.L_22:
        /*007c*/ 	.word	index@(.nv.constant0._Z14shared_softmaxPKfPfii)
        /*0080*/ 	.short	0x0380
        /*0082*/ 	.short	0x0018


	//----- nvinfo : EIATTR_SW_WAR
	.align		4
.L_23:
        /*0084*/ 	.byte	0x04, 0x36
        /*0086*/ 	.short	(.L_25 - .L_24)
.L_24:
        /*0088*/ 	.word	0x00000008
.L_25:


//--------------------- .nv.callgraph             --------------------------
	.section	.nv.callgraph,"",@"SHT_CUDA_CALLGRAPH"
	.align	4
	.sectionentsize	8
	.align		4
        /*0000*/ 	.word	0x00000000
	.align		4
        /*0004*/ 	.word	0xffffffff
	.align		4
        /*0008*/ 	.word	0x00000000
	.align		4
        /*000c*/ 	.word	0xfffffffe
	.align		4
        /*0010*/ 	.word	0x00000000
	.align		4
        /*0014*/ 	.word	0xfffffffd
	.align		4
        /*0018*/ 	.word	0x00000000
	.align		4
        /*001c*/ 	.word	0xfffffffc


//--------------------- .text._Z14shared_softmaxPKfPfii --------------------------
	.section	.text._Z14shared_softmaxPKfPfii,"ax",@progbits
	.align	128
        .global         _Z14shared_softmaxPKfPfii
        .type           _Z14shared_softmaxPKfPfii,@function
        .size           _Z14shared_softmaxPKfPfii,(.L_x_25 - _Z14shared_softmaxPKfPfii)
        .other          _Z14shared_softmaxPKfPfii,@"STO_CUDA_ENTRY STV_DEFAULT"
_Z14shared_softmaxPKfPfii:
.text._Z14shared_softmaxPKfPfii:
[----:B------:R-:W-:Y:S08]  /*0000*/  LDC R1, c[0x0][0x37c] ;  /* 0x0000df00ff017b82 */ /* 0x000ff00000000800 */
[----:B------:R-:W0:Y:S08]  /*0010*/  S2UR UR4, SR_CTAID.X ;  /* 0x00000000000479c3 */ /* 0x000e300000002500 */
[----:B------:R-:W0:Y:S02]  /*0020*/  LDC R0, c[0x0][0x390] ;  /* 0x0000e400ff007b82 */ /* 0x000e240000000800 */
[----:B0-----:R-:W-:-:S13]  /*0030*/  ISETP.LE.AND P0, PT, R0, UR4, PT ;  /* 0x0000000400007c0c */ /* 0x001fda000bf03270 */
[----:B------:R-:W-:Y:S05]  /*0040*/  @P0 EXIT ;  /* 0x000000000000094d */ /* 0x000fea0003800000 */
[----:B------:R-:W0:Y:S01]  /*0050*/  S2R R7, SR_TID.X ;  /* 0x0000000000077919 */ /* 0x000e220000002100 */
[----:B------:R-:W1:Y:S01]  /*0060*/  LDC R6, c[0x0][0x394] ;  /* 0x0000e500ff067b82 */ /* 0x000e620000000800 */
[----:B------:R-:W2:Y:S01]  /*0070*/  LDCU.64 UR8, c[0x0][0x358] ;  /* 0x00006b00ff0877ac */ /* 0x000ea20008000a00 */
[----:B------:R-:W-:Y:S01]  /*0080*/  BSSY.RECONVERGENT B0, `(.L_x_0) ;  /* 0x0000010000007945 */ /* 0x000fe20003800200 */
[----:B------:R-:W-:-:S05]  /*0090*/  IMAD.MOV.U32 R3, RZ, RZ, -0x800000 ;  /* 0xff800000ff037424 */ /* 0x000fca00078e00ff */
[----:B------:R-:W3:Y:S01]  /*00a0*/  LDC.64 R4, c[0x0][0x380] ;  /* 0x0000e000ff047b82 */ /* 0x000ee20000000a00 */
[----:B-1----:R-:W-:Y:S01]  /*00b0*/  IMAD R2, R6, UR4, RZ ;  /* 0x0000000406027c24 */ /* 0x002fe2000f8e02ff */
[----:B0-----:R-:W-:-:S03]  /*00c0*/  ISETP.GE.AND P0, PT, R7, R6, PT ;  /* 0x000000060700720c */ /* 0x001fc60003f06270 */
[----:B---3--:R-:W-:-:S10]  /*00d0*/  IMAD.WIDE R4, R2, 0x4, R4 ;  /* 0x0000000402047825 */ /* 0x008fd400078e0204 */
[----:B--2---:R-:W-:Y:S05]  /*00e0*/  @P0 BRA `(.L_x_1) ;  /* 0x0000000000240947 */ /* 0x004fea0003800000 */
[----:B------:R-:W0:Y:S01]  /*00f0*/  LDC R0, c[0x0][0x360] ;  /* 0x0000d800ff007b82 */ /* 0x000e220000000800 */
[----:B------:R-:W-:Y:S02]  /*0100*/  IMAD.MOV.U32 R3, RZ, RZ, -0x800000 ;  /* 0xff800000ff037424 */ /* 0x000fe400078e00ff */
[----:B------:R-:W-:-:S07]  /*0110*/  IMAD.MOV.U32 R11, RZ, RZ, R7 ;  /* 0x000000ffff0b7224 */ /* 0x000fce00078e0007 */
.L_x_2:
[----:B------:R-:W-:-:S06]  /*0120*/  IMAD.WIDE R8, R11, 0x4, R4 ;  /* 0x000000040b087825 */ /* 0x000fcc00078e0204 */
[----:B------:R-:W2:Y:S01]  /*0130*/  LDG.E R8, desc[UR8][R8.64] ;  /* 0x0000000808087981 */ /* 0x000ea2000c1e1900 */
[----:B0-----:R-:W-:-:S05]  /*0140*/  IMAD.IADD R11, R0, 0x1, R11 ;  /* 0x00000001000b7824 */ /* 0x001fca00078e020b */
[----:B------:R-:W-:Y:S02]  /*0150*/  ISETP.GE.AND P0, PT, R11, R6, PT ;  /* 0x000000060b00720c */ /* 0x000fe40003f06270 */
[----:B--2---:R-:W-:-:S11]  /*0160*/  FMNMX R3, R8, R3, !PT ;  /* 0x0000000308037209 */ /* 0x004fd60007800000 */
[----:B------:R-:W-:Y:S05]  /*0170*/  @!P0 BRA `(.L_x_2) ;  /* 0xfffffffc00e88947 */ /* 0x000fea000383ffff */
.L_x_1:
[----:B------:R-:W-:Y:S05]  /*0180*/  BSYNC.RECONVERGENT B0 ;  /* 0x0000000000007941 */ /* 0x000fea0003800200 */
.L_x_0:
[----:B------:R-:W0:Y:S01]  /*0190*/  S2UR UR5, SR_CgaCtaId ;  /* 0x00000000000579c3 */ /* 0x000e220000008800 */
[----:B------:R-:W-:Y:S01]  /*01a0*/  UMOV UR4, 0x400 ;  /* 0x0000040000047882 */ /* 0x000fe20000000000 */
[----:B------:R-:W1:Y:S02]  /*01b0*/  LDCU UR6, c[0x0][0x360] ;  /* 0x00006c00ff0677ac */ /* 0x000e640008000800 */
[----:B-1----:R-:W-:Y:S02]  /*01c0*/  UISETP.GE.U32.AND UP0, UPT, UR6, 0x2, UPT ;  /* 0x000000020600788c */ /* 0x002fe4000bf06070 */
[----:B0-----:R-:W-:-:S06]  /*01d0*/  ULEA UR4, UR5, UR4, 0x18 ;  /* 0x0000000405047291 */ /* 0x001fcc000f8ec0ff */
[----:B------:R-:W-:-:S05]  /*01e0*/  LEA R0, R7, UR4, 0x2 ;  /* 0x0000000407007c11 */ /* 0x000fca000f8e10ff */
[----:B------:R0:W-:Y:S01]  /*01f0*/  STS [R0], R3 ;  /* 0x0000000300007388 */ /* 0x0001e20000000800 */
[----:B------:R-:W-:Y:S06]  /*0200*/  BAR.SYNC.DEFER_BLOCKING 0x0 ;  /* 0x0000000000007b1d */ /* 0x000fec0000010000 */
[----:B------:R-:W-:Y:S05]  /*0210*/  BRA.U !UP0, `(.L_x_3) ;  /* 0x0000000108307547 */ /* 0x000fea000b800000 */
[----:B0-----:R-:W-:-:S07]  /*0220*/  IMAD.U32 R3, RZ, RZ, UR6 ;  /* 0x00000006ff037e24 */ /* 0x001fce000f8e00ff */
.L_x_4:
[----:B------:R-:W-:-:S04]  /*0230*/  SHF.R.U32.HI R10, RZ, 0x1, R3 ;  /* 0x00000001ff0a7819 */ /* 0x000fc80000011603 */
[----:B------:R-:W-:-:S13]  /*0240*/  ISETP.GE.U32.AND P0, PT, R7, R10, PT ;  /* 0x0000000a0700720c */ /* 0x000fda0003f06070 */
[----:B------:R-:W-:Y:S01]  /*0250*/  @!P0 LEA R8, R10, R0, 0x2 ;  /* 0x000000000a088211 */ /* 0x000fe200078e10ff */
[----:B------:R-:W-:Y:S04]  /*0260*/  @!P0 LDS R6, [R0] ;  /* 0x0000000000068984 */ /* 0x000fe80000000800 */
[----:B------:R-:W0:Y:S02]  /*0270*/  @!P0 LDS R9, [R8] ;  /* 0x0000000008098984 */ /* 0x000e240000000800 */
[----:B0-----:R-:W-:-:S05]  /*0280*/  @!P0 FMNMX R9, R6, R9, !PT ;  /* 0x0000000906098209 */ /* 0x001fca0007800000 */
[----:B------:R1:W-:Y:S01]  /*0290*/  @!P0 STS [R0], R9 ;  /* 0x0000000900008388 */ /* 0x0003e20000000800 */
[----:B------:R-:W-:Y:S01]  /*02a0*/  BAR.SYNC.DEFER_BLOCKING 0x0 ;  /* 0x0000000000007b1d */ /* 0x000fe20000010000 */
[----:B------:R-:W-:Y:S01]  /*02b0*/  ISETP.GT.U32.AND P0, PT, R3, 0x3, PT ;  /* 0x000000030300780c */ /* 0x000fe20003f04070 */
[----:B------:R-:W-:-:S12]  /*02c0*/  IMAD.MOV.U32 R3, RZ, RZ, R10 ;  /* 0x000000ffff037224 */ /* 0x000fd800078e000a */
[----:B-1----:R-:W-:Y:S05]  /*02d0*/  @P0 BRA `(.L_x_4) ;  /* 0xfffffffc00d40947 */ /* 0x002fea000383ffff */
.L_x_3:
[----:B------:R-:W1:Y:S01]  /*02e0*/  S2UR UR5, SR_CgaCtaId ;  /* 0x00000000000579c3 */ /* 0x000e620000008800 */
[----:B------:R-:W2:Y:S01]  /*02f0*/  LDCU UR7, c[0x0][0x394] ;  /* 0x00007280ff0777ac */ /* 0x000ea20008000800 */
[----:B------:R-:W-:Y:S01]  /*0300*/  BSSY.RECONVERGENT B0, `(.L_x_5) ;  /* 0x000001a000007945 */ /* 0x000fe20003800200 */
[----:B0-----:R-:W-:Y:S01]  /*0310*/  IMAD.MOV.U32 R3, RZ, RZ, RZ ;  /* 0x000000ffff037224 */ /* 0x001fe200078e00ff */
[----:B------:R-:W-:Y:S01]  /*0320*/  UMOV UR4, 0x400 ;  /* 0x0000040000047882 */ /* 0x000fe20000000000 */
[----:B--2---:R-:W-:Y:S01]  /*0330*/  ISETP.GE.AND P0, PT, R7, UR7, PT ;  /* 0x0000000707007c0c */ /* 0x004fe2000bf06270 */
[----:B-1----:R-:W-:-:S09]  /*0340*/  ULEA UR4, UR5, UR4, 0x18 ;  /* 0x0000000405047291 */ /* 0x002fd2000f8ec0ff */
[----:B------:R-:W0:Y:S01]  /*0350*/  LDS R6, [UR4] ;  /* 0x00000004ff067984 */ /* 0x000e220008000800 */
[----:B------:R-:W-:Y:S06]  /*0360*/  BAR.SYNC.DEFER_BLOCKING 0x0 ;  /* 0x0000000000007b1d */ /* 0x000fec0000010000 */
[----:B------:R-:W-:Y:S05]  /*0370*/  @P0 BRA `(.L_x_6) ;  /* 0x0000000000480947 */ /* 0x000fea0003800000 */
[----:B------:R-:W-:Y:S02]  /*0380*/  IMAD.MOV.U32 R3, RZ, RZ, RZ ;  /* 0x000000ffff037224 */ /* 0x000fe400078e00ff */
[----:B------:R-:W-:-:S07]  /*0390*/  IMAD.MOV.U32 R11, RZ, RZ, R7 ;  /* 0x000000ffff0b7224 */ /* 0x000fce00078e0007 */
.L_x_7:
[----:B------:R-:W-:-:S06]  /*03a0*/  IMAD.WIDE R8, R11, 0x4, R4 ;  /* 0x000000040b087825 */ /* 0x000fcc00078e0204 */
[----:B------:R-:W0:Y:S01]  /*03b0*/  LDG.E R9, desc[UR8][R8.64] ;  /* 0x0000000808097981 */ /* 0x000e22000c1e1900 */
[----:B------:R-:W-:Y:S02]  /*03c0*/  HFMA2 R15, -RZ, RZ, 3.7421875, 0 ;  /* 0x437c0000ff0f7431 */ /* 0x000fe400000001ff */
[----:B------:R-:W-:Y:S02]  /*03d0*/  IMAD.MOV.U32 R13, RZ, RZ, 0x3bbb989d ;  /* 0x3bbb989dff0d7424 */ /* 0x000fe400078e00ff */
[----:B------:R-:W-:-:S05]  /*03e0*/  VIADD R11, R11, UR6 ;  /* 0x000000060b0b7c36 */ /* 0x000fca0008000000 */
[----:B------:R-:W-:Y:S01]  /*03f0*/  ISETP.GE.AND P0, PT, R11, UR7, PT ;  /* 0x000000070b007c0c */ /* 0x000fe2000bf06270 */
[----:B0-----:R-:W-:-:S04]  /*0400*/  FADD R10, -R6, R9 ;  /* 0x00000009060a7221 */ /* 0x001fc80000000100 */
[----:B------:R-:W-:-:S04]  /*0410*/  FFMA.SAT R12, R10, R13, 0.5 ;  /* 0x3f0000000a0c7423 */ /* 0x000fc8000000200d */
[----:B------:R-:W-:-:S04]  /*0420*/  FFMA.RM R12, R12, R15, 12582913 ;  /* 0x4b4000010c0c7423 */ /* 0x000fc8000000400f */
[C---:B------:R-:W-:Y:S01]  /*0430*/  FADD R13, R12.reuse, -12583039 ;  /* 0xcb40007f0c0d7421 */ /* 0x040fe20000000000 */
[----:B------:R-:W-:-:S03]  /*0440*/  IMAD.SHL.U32 R12, R12, 0x800000, RZ ;  /* 0x008000000c0c7824 */ /* 0x000fc600078e00ff */
[----:B------:R-:W-:-:S04]  /*0450*/  FFMA R13, R10, 1.4426950216293334961, -R13 ;  /* 0x3fb8aa3b0a0d7823 */ /* 0x000fc8000000080d */
[----:B------:R-:W-:-:S06]  /*0460*/  FFMA R13, R10, 1.925963033500011079e-08, R13 ;  /* 0x32a570600a0d7823 */ /* 0x000fcc000000000d */
[----:B------:R-:W0:Y:S02]  /*0470*/  MUFU.EX2 R13, R13 ;  /* 0x0000000d000d7308 */ /* 0x000e240000000800 */
[----:B0-----:R-:W-:Y:S01]  /*0480*/  FFMA R3, R12, R13, R3 ;  /* 0x0000000d0c037223 */ /* 0x001fe20000000003 */
[----:B------:R-:W-:Y:S06]  /*0490*/  @!P0 BRA `(.L_x_7) ;  /* 0xfffffffc00c08947 */ /* 0x000fec000383ffff */
.L_x_6:
[----:B------:R-:W-:Y:S05]  /*04a0*/  BSYNC.RECONVERGENT B0 ;  /* 0x0000000000007941 */ /* 0x000fea0003800200 */
.L_x_5:
[----:B------:R1:W-:Y:S01]  /*04b0*/  STS [R0], R3 ;  /* 0x0000000300007388 */ /* 0x0003e20000000800 */
[----:B------:R-:W-:Y:S01]  /*04c0*/  UISETP.GE.U32.AND UP0, UPT, UR6, 0x2, UPT ;  /* 0x000000020600788c */ /* 0x000fe2000bf06070 */
[----:B------:R-:W-:Y:S08]  /*04d0*/  BAR.SYNC.DEFER_BLOCKING 0x0 ;  /* 0x0000000000007b1d */ /* 0x000ff00000010000 */
[----:B-1----:R-:W-:Y:S05]  /*04e0*/  BRA.U !UP0, `(.L_x_8) ;  /* 0x0000000108307547 */ /* 0x002fea000b800000 */
[----:B------:R-:W-:-:S07]  /*04f0*/  IMAD.U32 R3, RZ, RZ, UR6 ;  /* 0x00000006ff037e24 */ /* 0x000fce000f8e00ff */
.L_x_9:
[----:B------:R-:W-:-:S04]  /*0500*/  SHF.R.U32.HI R10, RZ, 0x1, R3 ;  /* 0x00000001ff0a7819 */ /* 0x000fc80000011603 */
[----:B------:R-:W-:-:S13]  /*0510*/  ISETP.GE.U32.AND P0, PT, R7, R10, PT ;  /* 0x0000000a0700720c */ /* 0x000fda0003f06070 */
[----:B------:R-:W-:Y:S01]  /*0520*/  @!P0 IMAD R8, R10, 0x4, R0 ;  /* 0x000000040a088824 */ /* 0x000fe200078e0200 */
[----:B------:R-:W-:Y:S05]  /*0530*/  @!P0 LDS R9, [R0] ;  /* 0x0000000000098984 */ /* 0x000fea0000000800 */
[----:B------:R-:W1:Y:S02]  /*0540*/  @!P0 LDS R8, [R8] ;  /* 0x0000000008088984 */ /* 0x000e640000000800 */
[----:B-1----:R-:W-:-:S05]  /*0550*/  @!P0 FADD R9, R8, R9 ;  /* 0x0000000908098221 */ /* 0x002fca0000000000 */
[----:B------:R1:W-:Y:S01]  /*0560*/  @!P0 STS [R0], R9 ;  /* 0x0000000900008388 */ /* 0x0003e20000000800 */
[----:B------:R-:W-:Y:S01]  /*0570*/  BAR.SYNC.DEFER_BLOCKING 0x0 ;  /* 0x0000000000007b1d */ /* 0x000fe20000010000 */
[----:B------:R-:W-:Y:S01]  /*0580*/  ISETP.GT.U32.AND P0, PT, R3, 0x3, PT ;  /* 0x000000030300780c */ /* 0x000fe20003f04070 */
[----:B------:R-:W-:-:S12]  /*0590*/  IMAD.MOV.U32 R3, RZ, RZ, R10 ;  /* 0x000000ffff037224 */ /* 0x000fd800078e000a */
[----:B-1----:R-:W-:Y:S05]  /*05a0*/  @P0 BRA `(.L_x_9) ;  /* 0xfffffffc00d40947 */ /* 0x002fea000383ffff */
.L_x_8:
[----:B------:R-:W1:Y:S01]  /*05b0*/  S2UR UR5, SR_CgaCtaId ;  /* 0x00000000000579c3 */ /* 0x000e620000008800 */
[----:B------:R-:W-:Y:S01]  /*05c0*/  UMOV UR4, 0x400 ;  /* 0x0000040000047882 */ /* 0x000fe20000000000 */
[----:B------:R-:W2:Y:S01]  /*05d0*/  LDCU UR7, c[0x0][0x394] ;  /* 0x00007280ff0777ac */ /* 0x000ea20008000800 */
[----:B------:R-:W3:Y:S01]  /*05e0*/  LDCU UR10, c[0x0][0x394] ;  /* 0x00007280ff0a77ac */ /* 0x000ee20008000800 */
[----:B--2---:R-:W-:Y:S01]  /*05f0*/  ISETP.GE.AND P0, PT, R7, UR7, PT ;  /* 0x0000000707007c0c */ /* 0x004fe2000bf06270 */
[----:B-1----:R-:W-:-:S09]  /*0600*/  ULEA UR4, UR5, UR4, 0x18 ;  /* 0x0000000405047291 */ /* 0x002fd2000f8ec0ff */
[----:B------:R-:W1:Y:S02]  /*0610*/  LDS R3, [UR4] ;  /* 0x00000004ff037984 */ /* 0x000e640008000800 */
[----:B------:R-:W2:Y:S01]  /*0620*/  LDCU.64 UR4, c[0x0][0x388] ;  /* 0x00007100ff0477ac */ /* 0x000ea20008000a00 */
[----:B------:R-:W-:Y:S06]  /*0630*/  BAR.SYNC.DEFER_BLOCKING 0x0 ;  /* 0x0000000000007b1d */ /* 0x000fec0000010000 */
[----:B--23--:R-:W-:Y:S05]  /*0640*/  @P0 EXIT ;  /* 0x000000000000094d */ /* 0x00cfea0003800000 */
.L_x_12:
[----:B--2---:R-:W-:-:S06]  /*0650*/  IMAD.WIDE R8, R7, 0x4, R4 ;  /* 0x0000000407087825 */ /* 0x004fcc00078e0204 */
[----:B------:R-:W0:Y:S01]  /*0660*/  LDG.E R9, desc[UR8][R8.64] ;  /* 0x0000000808097981 */ /* 0x000e22000c1e1900 */
[----:B------:R-:W-:Y:S01]  /*0670*/  MOV R11, 0x3bbb989d ;  /* 0x3bbb989d000b7802 */ /* 0x000fe20000000f00 */
[----:B------:R-:W-:Y:S01]  /*0680*/  IMAD.MOV.U32 R13, RZ, RZ, 0x437c0000 ;  /* 0x437c0000ff0d7424 */ /* 0x000fe200078e00ff */
[----:B-1----:R-:W1:Y:S01]  /*0690*/  MUFU.RCP R12, R3 ;  /* 0x00000003000c7308 */ /* 0x002e620000001000 */
[----:B------:R-:W-:Y:S01]  /*06a0*/  BSSY.RECONVERGENT B0, `(.L_x_10) ;  /* 0x0000015000007945 */ /* 0x000fe20003800200 */
[----:B0-----:R-:W-:Y:S01]  /*06b0*/  FADD R0, -R6, R9 ;  /* 0x0000000906007221 */ /* 0x001fe20000000100 */
[----:B-1----:R-:W-:-:S03]  /*06c0*/  FFMA R9, -R3, R12, 1 ;  /* 0x3f80000003097423 */ /* 0x002fc6000000010c */
[----:B------:R-:W-:-:S04]  /*06d0*/  FFMA.SAT R10, R0, R11, 0.5 ;  /* 0x3f000000000a7423 */ /* 0x000fc8000000200b */
[----:B------:R-:W-:Y:S01]  /*06e0*/  FFMA.RM R10, R10, R13, 12582913 ;  /* 0x4b4000010a0a7423 */ /* 0x000fe2000000400d */
[----:B------:R-:W-:Y:S01]  /*06f0*/  FFMA R13, R12, R9, R12 ;  /* 0x000000090c0d7223 */ /* 0x000fe2000000000c */
[----:B------:R-:W-:Y:S02]  /*0700*/  SHF.R.S32.HI R9, RZ, 0x1f, R7 ;  /* 0x0000001fff097819 */ /* 0x000fe40000011407 */
[----:B------:R-:W-:-:S04]  /*0710*/  FADD R11, R10, -12583039 ;  /* 0xcb40007f0a0b7421 */ /* 0x000fc80000000000 */
[----:B------:R-:W-:-:S04]  /*0720*/  FFMA R11, R0, 1.4426950216293334961, -R11 ;  /* 0x3fb8aa3b000b7823 */ /* 0x000fc8000000080b */
[----:B------:R-:W-:Y:S01]  /*0730*/  FFMA R11, R0, 1.925963033500011079e-08, R11 ;  /* 0x32a57060000b7823 */ /* 0x000fe2000000000b */
[----:B------:R-:W-:-:S05]  /*0740*/  IMAD.SHL.U32 R0, R10, 0x800000, RZ ;  /* 0x008000000a007824 */ /* 0x000fca00078e00ff */
[----:B------:R-:W0:Y:S02]  /*0750*/  MUFU.EX2 R11, R11 ;  /* 0x0000000b000b7308 */ /* 0x000e240000000800 */
[----:B0-----:R-:W-:-:S06]  /*0760*/  FMUL R0, R0, R11 ;  /* 0x0000000b00007220 */ /* 0x001fcc0000400000 */
[----:B------:R-:W0:Y:S01]  /*0770*/  FCHK P0, R0, R3 ;  /* 0x0000000300007302 */ /* 0x000e220000000000 */
[----:B------:R-:W-:-:S04]  /*0780*/  FFMA R8, R0, R13, RZ ;  /* 0x0000000d00087223 */ /* 0x000fc800000000ff */
[----:B------:R-:W-:-:S04]  /*0790*/  FFMA R10, -R3, R8, R0 ;  /* 0x00000008030a7223 */ /* 0x000fc80000000100 */
[----:B------:R-:W-:Y:S01]  /*07a0*/  FFMA R13, R13, R10, R8 ;  /* 0x0000000a0d0d7223 */ /* 0x000fe20000000008 */
[----:B0-----:R-:W-:Y:S06]  /*07b0*/  @!P0 BRA `(.L_x_11) ;  /* 0x00000000000c8947 */ /* 0x001fec0003800000 */
[----:B------:R-:W-:-:S07]  /*07c0*/  MOV R8, 0x7e0 ;  /* 0x000007e000087802 */ /* 0x000fce0000000f00 */
[----:B------:R-:W-:Y:S05]  /*07d0*/  CALL.REL.NOINC `($__internal_0_$__cuda_sm3x_div_rn_noftz_f32_slowpath) ;  /* 0x00000000002c7944 */ /* 0x000fea0003c00000 */
[----:B------:R-:W-:-:S07]  /*07e0*/  IMAD.MOV.U32 R13, RZ, RZ, R0 ;  /* 0x000000ffff0d7224 */ /* 0x000fce00078e0000 */
.L_x_11:
[----:B------:R-:W-:Y:S05]  /*07f0*/  BSYNC.RECONVERGENT B0 ;  /* 0x0000000000007941 */ /* 0x000fea0003800200 */
.L_x_10:
[----:B------:R-:W-:Y:S01]  /*0800*/  IADD3 R0, P0, PT, R2, R7, RZ ;  /* 0x0000000702007210 */ /* 0x000fe20007f1e0ff */
[----:B------:R-:W-:-:S03]  /*0810*/  VIADD R7, R7, UR6 ;  /* 0x0000000607077c36 */ /* 0x000fc60008000000 */
[----:B------:R-:W-:Y:S02]  /*0820*/  LEA.HI.X.SX32 R9, R2, R9, 0x1, P0 ;  /* 0x0000000902097211 */ /* 0x000fe400000f0eff */
[----:B------:R-:W-:-:S04]  /*0830*/  LEA R8, P0, R0, UR4, 0x2 ;  /* 0x0000000400087c11 */ /* 0x000fc8000f8010ff */
[----:B------:R-:W-:Y:S02]  /*0840*/  LEA.HI.X R9, R0, UR5, R9, 0x2, P0 ;  /* 0x0000000500097c11 */ /* 0x000fe400080f1409 */
[----:B------:R-:W-:-:S03]  /*0850*/  ISETP.GE.AND P0, PT, R7, UR10, PT ;  /* 0x0000000a07007c0c */ /* 0x000fc6000bf06270 */
[----:B------:R2:W-:Y:S10]  /*0860*/  STG.E desc[UR8][R8.64], R13 ;  /* 0x0000000d08007986 */ /* 0x0005f4000c101908 */
[----:B------:R-:W-:Y:S05]  /*0870*/  @!P0 BRA `(.L_x_12) ;  /* 0xfffffffc00748947 */ /* 0x000fea000383ffff */
[----:B------:R-:W-:Y:S05]  /*0880*/  EXIT ;  /* 0x000000000000794d */ /* 0x000fea0003800000 */
        .weak           $__internal_0_$__cuda_sm3x_div_rn_noftz_f32_slowpath
        .type           $__internal_0_$__cuda_sm3x_div_rn_noftz_f32_slowpath,@function
        .size           $__internal_0_$__cuda_sm3x_div_rn_noftz_f32_slowpath,(.L_x_25 - $__internal_0_$__cuda_sm3x_div_rn_noftz_f32_slowpath)
$__internal_0_$__cuda_sm3x_div_rn_noftz_f32_slowpath:
[--C-:B------:R-:W-:Y:S01]  /*0890*/  SHF.R.U32.HI R11, RZ, 0x17, R3.reuse ;  /* 0x00000017ff0b7819 */ /* 0x100fe20000011603 */
[----:B------:R-:W-:Y:S01]  /*08a0*/  BSSY.RECONVERGENT B1, `(.L_x_13) ;  /* 0x0000064000017945 */ /* 0x000fe20003800200 */
[--C-:B------:R-:W-:Y:S01]  /*08b0*/  SHF.R.U32.HI R10, RZ, 0x17, R0.reuse ;  /* 0x00000017ff0a7819 */ /* 0x100fe20000011600 */
[----:B------:R-:W-:Y:S01]  /*08c0*/  IMAD.MOV.U32 R12, RZ, RZ, R0 ;  /* 0x000000ffff0c7224 */ /* 0x000fe200078e0000 */
[----:B------:R-:W-:Y:S01]  /*08d0*/  LOP3.LUT R11, R11, 0xff, RZ, 0xc0, !PT ;  /* 0x000000ff0b0b7812 */ /* 0x000fe200078ec0ff */
[----:B------:R-:W-:Y:S01]  /*08e0*/  IMAD.MOV.U32 R13, RZ, RZ, R3 ;  /* 0x000000ffff0d7224 */ /* 0x000fe200078e0003 */
[----:B------:R-:W-:Y:S02]  /*08f0*/  LOP3.LUT R16, R10, 0xff, RZ, 0xc0, !PT ;  /* 0x000000ff0a107812 */ /* 0x000fe400078ec0ff */
[----:B------:R-:W-:-:S03]  /*0900*/  IADD3 R14, PT, PT, R11, -0x1, RZ ;  /* 0xffffffff0b0e7810 */ /* 0x000fc60007ffe0ff */
[----:B------:R-:W-:Y:S01]  /*0910*/  VIADD R15, R16, 0xffffffff ;  /* 0xffffffff100f7836 */ /* 0x000fe20000000000 */
[----:B------:R-:W-:-:S04]  /*0920*/  ISETP.GT.U32.AND P0, PT, R14, 0xfd, PT ;  /* 0x000000fd0e00780c */ /* 0x000fc80003f04070 */
[----:B------:R-:W-:-:S13]  /*0930*/  ISETP.GT.U32.OR P0, PT, R15, 0xfd, P0 ;  /* 0x000000fd0f00780c */ /* 0x000fda0000704470 */
[----:B------:R-:W-:Y:S01]  /*0940*/  @!P0 IMAD.MOV.U32 R10, RZ, RZ, RZ ;  /* 0x000000ffff0a8224 */ /* 0x000fe200078e00ff */
[----:B------:R-:W-:Y:S06]  /*0950*/  @!P0 BRA `(.L_x_14) ;  /* 0x00000000005c8947 */ /* 0x000fec0003800000 */
[----:B------:R-:W-:Y:S02]  /*0960*/  FSETP.GTU.FTZ.AND P1, PT, |R3|, +INF , PT ;  /* 0x7f8000000300780b */ /* 0x000fe40003f3c200 */
[----:B------:R-:W-:-:S04]  /*0970*/  FSETP.GTU.FTZ.AND P0, PT, |R0|, +INF , PT ;  /* 0x7f8000000000780b */ /* 0x000fc80003f1c200 */
[----:B------:R-:W-:-:S13]  /*0980*/  PLOP3.LUT P0, PT, P0, P1, PT, 0xf8, 0x8f ;  /* 0x00000000008f781c */ /* 0x000fda0000703f70 */
[----:B------:R-:W-:Y:S05]  /*0990*/  @P0 BRA `(.L_x_15) ;  /* 0x00000004004c0947 */ /* 0x000fea0003800000 */
[----:B------:R-:W-:-:S13]  /*09a0*/  LOP3.LUT P0, RZ, R13, 0x7fffffff, R12, 0xc8, !PT ;  /* 0x7fffffff0dff7812 */ /* 0x000fda000780c80c */
[----:B------:R-:W-:Y:S05]  /*09b0*/  @!P0 BRA `(.L_x_16) ;  /* 0x00000004003c8947 */ /* 0x000fea0003800000 */
[C---:B------:R-:W-:Y:S02]  /*09c0*/  FSETP.NEU.FTZ.AND P2, PT, |R0|.reuse, +INF , PT ;  /* 0x7f8000000000780b */ /* 0x040fe40003f5d200 */
[----:B------:R-:W-:Y:S02]  /*09d0*/  FSETP.NEU.FTZ.AND P1, PT, |R3|, +INF , PT ;  /* 0x7f8000000300780b */ /* 0x000fe40003f3d200 */
[----:B------:R-:W-:-:S11]  /*09e0*/  FSETP.NEU.FTZ.AND P0, PT, |R0|, +INF , PT ;  /* 0x7f8000000000780b */ /* 0x000fd60003f1d200 */
[----:B------:R-:W-:Y:S05]  /*09f0*/  @!P1 BRA !P2, `(.L_x_16) ;  /* 0x00000004002c9947 */ /* 0x000fea0005000000 */
[----:B------:R-:W-:-:S04]  /*0a00*/  LOP3.LUT P2, RZ, R12, 0x7fffffff, RZ, 0xc0, !PT ;  /* 0x7fffffff0cff7812 */ /* 0x000fc8000784c0ff */
[----:B------:R-:W-:-:S13]  /*0a10*/  PLOP3.LUT P1, PT, P1, P2, PT, 0x2f, 0xf2 ;  /* 0x0000000000f2781c */ /* 0x000fda0000f24577 */
[----:B------:R-:W-:Y:S05]  /*0a20*/  @P1 BRA `(.L_x_17) ;  /* 0x0000000400181947 */ /* 0x000fea0003800000 */
[----:B------:R-:W-:-:S04]  /*0a30*/  LOP3.LUT P1, RZ, R13, 0x7fffffff, RZ, 0xc0, !PT ;  /* 0x7fffffff0dff7812 */ /* 0x000fc8000782c0ff */
[----:B------:R-:W-:-:S13]  /*0a40*/  PLOP3.LUT P0, PT, P0, P1, PT, 0x2f, 0xf2 ;  /* 0x0000000000f2781c */ /* 0x000fda0000702577 */
[----:B------:R-:W-:Y:S05]  /*0a50*/  @P0 BRA `(.L_x_18) ;  /* 0x0000000400000947 */ /* 0x000fea0003800000 */
[----:B------:R-:W-:Y:S02]  /*0a60*/  ISETP.GE.AND P0, PT, R15, RZ, PT ;  /* 0x000000ff0f00720c */ /* 0x000fe40003f06270 */
[----:B------:R-:W-:-:S11]  /*0a70*/  ISETP.GE.AND P1, PT, R14, RZ, PT ;  /* 0x000000ff0e00720c */ /* 0x000fd60003f26270 */
[----:B------:R-:W-:Y:S01]  /*0a80*/  @P0 MOV R10, RZ ;  /* 0x000000ff000a0202 */ /* 0x000fe20000000f00 */
[----:B------:R-:W-:Y:S02]  /*0a90*/  @!P0 IMAD.MOV.U32 R10, RZ, RZ, -0x40 ;  /* 0xffffffc0ff0a8424 */ /* 0x000fe400078e00ff */
[----:B------:R-:W-:Y:S01]  /*0aa0*/  @!P0 FFMA R12, R0, 1.84467440737095516160e+19, RZ ;  /* 0x5f800000000c8823 */ /* 0x000fe200000000ff */
[----:B------:R-:W-:Y:S01]  /*0ab0*/  @!P1 FFMA R13, R3, 1.84467440737095516160e+19, RZ ;  /* 0x5f800000030d9823 */ /* 0x000fe200000000ff */
[----:B------:R-:W-:-:S07]  /*0ac0*/  @!P1 VIADD R10, R10, 0x40 ;  /* 0x000000400a0a9836 */ /* 0x000fce0000000000 */
.L_x_14:
[----:B------:R-:W-:Y:S01]  /*0ad0*/  LEA R0, R11, 0xc0800000, 0x17 ;  /* 0xc08000000b007811 */ /* 0x000fe200078eb8ff */
[----:B------:R-:W-:Y:S04]  /*0ae0*/  BSSY.RECONVERGENT B2, `(.L_x_19) ;  /* 0x0000036000027945 */ /* 0x000fe80003800200 */
[----:B------:R-:W-:Y:S02]  /*0af0*/  IMAD.IADD R14, R13, 0x1, -R0 ;  /* 0x000000010d0e7824 */ /* 0x000fe400078e0a00 */
[----:B------:R-:W-:Y:S02]  /*0b00*/  VIADD R13, R16, 0xffffff81 ;  /* 0xffffff81100d7836 */ /* 0x000fe40000000000 */
[----:B------:R-:W0:Y:S01]  /*0b10*/  MUFU.RCP R15, R14 ;  /* 0x0000000e000f7308 */ /* 0x000e220000001000 */
[----:B------:R-:W-:Y:S01]  /*0b20*/  FADD.FTZ R17, -R14, -RZ ;  /* 0x800000ff0e117221 */ /* 0x000fe20000010100 */
[C---:B------:R-:W-:Y:S01]  /*0b30*/  IMAD R0, R13.reuse, -0x800000, R12 ;  /* 0xff8000000d007824 */ /* 0x040fe200078e020c */
[----:B------:R-:W-:-:S04]  /*0b40*/  IADD3 R13, PT, PT, R13, 0x7f, -R11 ;  /* 0x0000007f0d0d7810 */ /* 0x000fc80007ffe80b */
[----:B------:R-:W-:Y:S01]  /*0b50*/  IADD3 R13, PT, PT, R13, R10, RZ ;  /* 0x0000000a0d0d7210 */ /* 0x000fe20007ffe0ff */
[----:B0-----:R-:W-:-:S04]  /*0b60*/  FFMA R16, R15, R17, 1 ;  /* 0x3f8000000f107423 */ /* 0x001fc80000000011 */
[----:B------:R-:W-:-:S04]  /*0b70*/  FFMA R19, R15, R16, R15 ;  /* 0x000000100f137223 */ /* 0x000fc8000000000f */
[----:B------:R-:W-:-:S04]  /*0b80*/  FFMA R12, R0, R19, RZ ;  /* 0x00000013000c7223 */ /* 0x000fc800000000ff */
[----:B------:R-:W-:-:S04]  /*0b90*/  FFMA R15, R17, R12, R0 ;  /* 0x0000000c110f7223 */ /* 0x000fc80000000000 */
[----:B------:R-:W-:-:S04]  /*0ba0*/  FFMA R16, R19, R15, R12 ;  /* 0x0000000f13107223 */ /* 0x000fc8000000000c */
[----:B------:R-:W-:-:S04]  /*0bb0*/  FFMA R17, R17, R16, R0 ;  /* 0x0000001011117223 */ /* 0x000fc80000000000 */
[----:B------:R-:W-:-:S05]  /*0bc0*/  FFMA R0, R19, R17, R16 ;  /* 0x0000001113007223 */ /* 0x000fca0000000010 */
[----:B------:R-:W-:-:S04]  /*0bd0*/  SHF.R.U32.HI R11, RZ, 0x17, R0 ;  /* 0x00000017ff0b7819 */ /* 0x000fc80000011600 */
[----:B------:R-:W-:-:S05]  /*0be0*/  LOP3.LUT R11, R11, 0xff, RZ, 0xc0, !PT ;  /* 0x000000ff0b0b7812 */ /* 0x000fca00078ec0ff */
[----:B------:R-:W-:-:S04]  /*0bf0*/  IMAD.IADD R14, R11, 0x1, R13 ;  /* 0x000000010b0e7824 */ /* 0x000fc800078e020d */
[----:B------:R-:W-:-:S05]  /*0c00*/  VIADD R10, R14, 0xffffffff ;  /* 0xffffffff0e0a7836 */ /* 0x000fca0000000000 */
[----:B------:R-:W-:-:S13]  /*0c10*/  ISETP.GE.U32.AND P0, PT, R10, 0xfe, PT ;  /* 0x000000fe0a00780c */ /* 0x000fda0003f06070 */
[----:B------:R-:W-:Y:S05]  /*0c20*/  @!P0 BRA `(.L_x_20) ;  /* 0x0000000000808947 */ /* 0x000fea0003800000 */
[----:B------:R-:W-:-:S13]  /*0c30*/  ISETP.GT.AND P0, PT, R14, 0xfe, PT ;  /* 0x000000fe0e00780c */ /* 0x000fda0003f04270 */
[----:B------:R-:W-:Y:S05]  /*0c40*/  @P0 BRA `(.L_x_21) ;  /* 0x00000000006c0947 */ /* 0x000fea0003800000 */
[----:B------:R-:W-:-:S13]  /*0c50*/  ISETP.GE.AND P0, PT, R14, 0x1, PT ;  /* 0x000000010e00780c */ /* 0x000fda0003f06270 */
[----:B------:R-:W-:Y:S05]  /*0c60*/  @P0 BRA `(.L_x_22) ;  /* 0x0000000000740947 */ /* 0x000fea0003800000 */
[----:B------:R-:W-:Y:S02]  /*0c70*/  ISETP.GE.AND P0, PT, R14, -0x18, PT ;  /* 0xffffffe80e00780c */ /* 0x000fe40003f06270 */
[----:B------:R-:W-:-:S11]  /*0c80*/  LOP3.LUT R0, R0, 0x80000000, RZ, 0xc0, !PT ;  /* 0x8000000000007812 */ /* 0x000fd600078ec0ff */
[----:B------:R-:W-:Y:S05]  /*0c90*/  @!P0 BRA `(.L_x_22) ;  /* 0x0000000000688947 */ /* 0x000fea0003800000 */
[CCC-:B------:R-:W-:Y:S01]  /*0ca0*/  FFMA.RZ R10, R19.reuse, R17.reuse, R16.reuse ;  /* 0x00000011130a7223 */ /* 0x1c0fe2000000c010 */
[C---:B------:R-:W-:Y:S02]  /*0cb0*/  VIADD R13, R14.reuse, 0x20 ;  /* 0x000000200e0d7836 */ /* 0x040fe40000000000 */
[CCC-:B------:R-:W-:Y:S01]  /*0cc0*/  FFMA.RM R11, R19.reuse, R17.reuse, R16.reuse ;  /* 0x00000011130b7223 */ /* 0x1c0fe20000004010 */
[----:B------:R-:W-:Y:S02]  /*0cd0*/  ISETP.NE.AND P2, PT, R14, RZ, PT ;  /* 0x000000ff0e00720c */ /* 0x000fe40003f45270 */
[----:B------:R-:W-:Y:S01]  /*0ce0*/  LOP3.LUT R12, R10, 0x7fffff, RZ, 0xc0, !PT ;  /* 0x007fffff0a0c7812 */ /* 0x000fe200078ec0ff */
[----:B------:R-:W-:Y:S01]  /*0cf0*/  FFMA.RP R10, R19, R17, R16 ;  /* 0x00000011130a7223 */ /* 0x000fe20000008010 */
[----:B------:R-:W-:Y:S01]  /*0d00*/  ISETP.NE.AND P1, PT, R14, RZ, PT ;  /* 0x000000ff0e00720c */ /* 0x000fe20003f25270 */
[----:B------:R-:W-:Y:S01]  /*0d10*/  IMAD.MOV R14, RZ, RZ, -R14 ;  /* 0x000000ffff0e7224 */ /* 0x000fe200078e0a0e */
[----:B------:R-:W-:-:S02]  /*0d20*/  LOP3.LUT R12, R12, 0x800000, RZ, 0xfc, !PT ;  /* 0x008000000c0c7812 */ /* 0x000fc400078efcff */
[----:B------:R-:W-:Y:S02]  /*0d30*/  FSETP.NEU.FTZ.AND P0, PT, R10, R11, PT ;  /* 0x0000000b0a00720b */ /* 0x000fe40003f1d000 */
[----:B------:R-:W-:Y:S02]  /*0d40*/  SHF.L.U32 R13, R12, R13, RZ ;  /* 0x0000000d0c0d7219 */ /* 0x000fe400000006ff */
[----:B------:R-:W-:Y:S02]  /*0d50*/  SEL R11, R14, RZ, P2 ;  /* 0x000000ff0e0b7207 */ /* 0x000fe40001000000 */
[----:B------:R-:W-:Y:S02]  /*0d60*/  ISETP.NE.AND P1, PT, R13, RZ, P1 ;  /* 0x000000ff0d00720c */ /* 0x000fe40000f25270 */
[----:B------:R-:W-:Y:S02]  /*0d70*/  SHF.R.U32.HI R11, RZ, R11, R12 ;  /* 0x0000000bff0b7219 */ /* 0x000fe4000001160c */
[----:B------:R-:W-:-:S02]  /*0d80*/  PLOP3.LUT P0, PT, P0, P1, PT, 0xf8, 0x8f ;  /* 0x00000000008f781c */ /* 0x000fc40000703f70 */
[----:B------:R-:W-:Y:S02]  /*0d90*/  SHF.R.U32.HI R13, RZ, 0x1, R11 ;  /* 0x00000001ff0d7819 */ /* 0x000fe4000001160b */
[----:B------:R-:W-:-:S04]  /*0da0*/  SEL R10, RZ, 0x1, !P0 ;  /* 0x00000001ff0a7807 */ /* 0x000fc80004000000 */
[----:B------:R-:W-:-:S04]  /*0db0*/  LOP3.LUT R10, R10, 0x1, R13, 0xf8, !PT ;  /* 0x000000010a0a7812 */ /* 0x000fc800078ef80d */
[----:B------:R-:W-:-:S04]  /*0dc0*/  LOP3.LUT R10, R10, R11, RZ, 0xc0, !PT ;  /* 0x0000000b0a0a7212 */ /* 0x000fc800078ec0ff */
[----:B------:R-:W-:-:S04]  /*0dd0*/  IADD3 R13, PT, PT, R13, R10, RZ ;  /* 0x0000000a0d0d7210 */ /* 0x000fc80007ffe0ff */
[----:B------:R-:W-:Y:S01]  /*0de0*/  LOP3.LUT R0, R13, R0, RZ, 0xfc, !PT ;  /* 0x000000000d007212 */ /* 0x000fe200078efcff */
[----:B------:R-:W-:Y:S06]  /*0df0*/  BRA `(.L_x_22) ;  /* 0x0000000000107947 */ /* 0x000fec0003800000 */
.L_x_21:
[----:B------:R-:W-:-:S04]  /*0e00*/  LOP3.LUT R0, R0, 0x80000000, RZ, 0xc0, !PT ;  /* 0x8000000000007812 */ /* 0x000fc800078ec0ff */
[----:B------:R-:W-:Y:S01]  /*0e10*/  LOP3.LUT R0, R0, 0x7f800000, RZ, 0xfc, !PT ;  /* 0x7f80000000007812 */ /* 0x000fe200078efcff */
[----:B------:R-:W-:Y:S06]  /*0e20*/  BRA `(.L_x_22) ;  /* 0x0000000000047947 */ /* 0x000fec0003800000 */
.L_x_20:
[----:B------:R-:W-:-:S07]  /*0e30*/  IMAD R0, R13, 0x800000, R0 ;  /* 0x008000000d007824 */ /* 0x000fce00078e0200 */
.L_x_22:
[----:B------:R-:W-:Y:S05]  /*0e40*/  BSYNC.RECONVERGENT B2 ;  /* 0x0000000000027941 */ /* 0x000fea0003800200 */
.L_x_19:
[----:B------:R-:W-:Y:S05]  /*0e50*/  BRA `(.L_x_23) ;  /* 0x0000000000207947 */ /* 0x000fea0003800000 */
.L_x_18:
[----:B------:R-:W-:-:S04]  /*0e60*/  LOP3.LUT R0, R13, 0x80000000, R12, 0x48, !PT ;  /* 0x800000000d007812 */ /* 0x000fc800078e480c */
[----:B------:R-:W-:Y:S01]  /*0e70*/  LOP3.LUT R0, R0, 0x7f800000, RZ, 0xfc, !PT ;  /* 0x7f80000000007812 */ /* 0x000fe200078efcff */
[----:B------:R-:W-:Y:S06]  /*0e80*/  BRA `(.L_x_23) ;  /* 0x0000000000147947 */ /* 0x000fec0003800000 */
.L_x_17:
[----:B------:R-:W-:Y:S01]  /*0e90*/  LOP3.LUT R0, R13, 0x80000000, R12, 0x48, !PT ;  /* 0x800000000d007812 */ /* 0x000fe200078e480c */
[----:B------:R-:W-:Y:S06]  /*0ea0*/  BRA `(.L_x_23) ;  /* 0x00000000000c7947 */ /* 0x000fec0003800000 */
.L_x_16:
[----:B------:R-:W0:Y:S01]  /*0eb0*/  MUFU.RSQ R0, -QNAN ;  /* 0xffc0000000007908 */ /* 0x000e220000001400 */
[----:B------:R-:W-:Y:S05]  /*0ec0*/  BRA `(.L_x_23) ;  /* 0x0000000000047947 */ /* 0x000fea0003800000 */
.L_x_15:
[----:B------:R-:W-:-:S07]  /*0ed0*/  FADD.FTZ R0, R0, R3 ;  /* 0x0000000300007221 */ /* 0x000fce0000010000 */
.L_x_23:
[----:B------:R-:W-:Y:S05]  /*0ee0*/  BSYNC.RECONVERGENT B1 ;  /* 0x0000000000017941 */ /* 0x000fea0003800200 */
.L_x_13:
[----:B------:R-:W-:Y:S02]  /*0ef0*/  IMAD.MOV.U32 R10, RZ, RZ, R8 ;  /* 0x000000ffff0a7224 */ /* 0x000fe400078e0008 */
[----:B------:R-:W-:-:S04]  /*0f00*/  IMAD.MOV.U32 R11, RZ, RZ, 0x0 ;  /* 0x00000000ff0b7424 */ /* 0x000fc800078e00ff */
[----:B0-----:R-:W-:Y:S05]  /*0f10*/  RET.REL.NODEC R10 `(_Z14shared_softmaxPKfPfii) ;  /* 0xfffffff00a387950 */ /* 0x001fea0003c3ffff */
.L_x_24:
[----:B------:R-:W-:-:S00]  /*0f20*/  BRA `(.L_x_24) ;  /* 0xfffffffc00fc7947 */ /* 0x000fc0000383ffff */
[----:B------:R-:W-:-:S00]  /*0f30*/  NOP ;  /* 0x0000000000007918 */ /* 0x000fc00000000000 */
        /* <DEDUP_REMOVED lines=12> */
.L_x_25:


//--------------------- .nv.shared._Z14shared_softmaxPKfPfii --------------------------
	.section	.nv.shared._Z14shared_softmaxPKfPfii,"aw",@nobits
	.sectionflags	@""
	.align	4
.nv.shared._Z14shared_softmaxPKfPfii:
	.zero		5120


//--------------------- .nv.shared.reserved.0     --------------------------
	.section	.nv.shared.reserved.0,"aw",@nobits
	.weak		__nv_reservedSMEM_offset_0_alias
	.size		__nv_reservedSMEM_offset_0_alias, 0, 64
	.other		__nv_reservedSMEM_offset_0_alias,@"STO_CUDA_RESERVED_SHARED STV_DEFAULT"
__nv_reservedSMEM_offset_0_alias:
	.zero		0
	.zero		64


//--------------------- .nv.constant0._Z14shared_softmaxPKfPfii --------------------------
	.section	.nv.constant0._Z14shared_softmaxPKfPfii,"a",@progbits
	.sectionflags	@""
	.align	4
.nv.constant0._Z14shared_softmaxPKfPfii:
	.zero		920


//--------------------- SYMBOLS --------------------------

	.type		.nv.reservedSmem.offset0,@object
	.size		.nv.reservedSmem.offset0,0x4
	.type		.nv.reservedSmem.cap,@object
	.size		.nv.reservedSmem.cap,0x4
